//
// Generated by NVIDIA NVVM Compiler
//
// Compiler Build ID: CL-36424714
// Cuda compilation tools, release 13.0, V13.0.88
// Based on NVVM 20.0.0
//

.version 9.0
.target sm_100
.address_size 64

	// .globl	_Z7kernel4iiiPdS_S_

.visible .entry _Z7kernel4iiiPdS_S_(
	.param .u32 _Z7kernel4iiiPdS_S__param_0,
	.param .u32 _Z7kernel4iiiPdS_S__param_1,
	.param .u32 _Z7kernel4iiiPdS_S__param_2,
	.param .u64 .ptr .align 1 _Z7kernel4iiiPdS_S__param_3,
	.param .u64 .ptr .align 1 _Z7kernel4iiiPdS_S__param_4,
	.param .u64 .ptr .align 1 _Z7kernel4iiiPdS_S__param_5
)
{
	.reg .pred 	%p<35>;
	.reg .b32 	%r<47>;
	.reg .b64 	%rd<28>;
	.reg .b64 	%fd<157>;

	ld.param.u32 	%r22, [_Z7kernel4iiiPdS_S__param_0];
	ld.param.u32 	%r23, [_Z7kernel4iiiPdS_S__param_1];
	ld.param.u32 	%r21, [_Z7kernel4iiiPdS_S__param_2];
	ld.param.u64 	%rd15, [_Z7kernel4iiiPdS_S__param_3];
	ld.param.u64 	%rd16, [_Z7kernel4iiiPdS_S__param_4];
	ld.param.u64 	%rd14, [_Z7kernel4iiiPdS_S__param_5];
	cvta.to.global.u64 	%rd1, %rd16;
	cvta.to.global.u64 	%rd2, %rd15;
	mov.u32 	%r24, %ctaid.y;
	mov.u32 	%r25, %ntid.y;
	mov.u32 	%r26, %tid.y;
	mad.lo.s32 	%r27, %r24, %r25, %r26;
	shl.b32 	%r1, %r27, 2;
	mov.u32 	%r29, %ctaid.x;
	mov.u32 	%r30, %ntid.x;
	mov.u32 	%r31, %tid.x;
	mad.lo.s32 	%r2, %r29, %r30, %r31;
	setp.ge.s32 	%p1, %r2, %r22;
	setp.ge.s32 	%p2, %r1, %r23;
	or.pred  	%p3, %p1, %p2;
	@%p3 bra 	$L__BB0_57;
	setp.lt.s32 	%p4, %r21, 1;
	mov.f64 	%fd153, 0d0000000000000000;
	mov.f64 	%fd117, %fd153;
	mov.f64 	%fd118, %fd153;
	mov.f64 	%fd119, %fd153;
	@%p4 bra 	$L__BB0_51;
	mul.lo.s32 	%r3, %r21, %r2;
	add.s32 	%r4, %r1, 1;
	add.s32 	%r5, %r1, 2;
	add.s32 	%r6, %r1, 3;
	and.b32  	%r7, %r21, 3;
	setp.lt.u32 	%p5, %r21, 4;
	mov.f64 	%fd119, 0d0000000000000000;
	mov.b32 	%r46, 0;
	mov.f64 	%fd118, %fd119;
	mov.f64 	%fd117, %fd119;
	mov.f64 	%fd153, %fd119;
	@%p5 bra 	$L__BB0_29;
	and.b32  	%r46, %r21, 2147483644;
	neg.s32 	%r44, %r46;
	shl.b32 	%r10, %r23, 2;
	mov.f64 	%fd119, 0d0000000000000000;
	mul.wide.s32 	%rd5, %r23, 8;
	mov.u32 	%r42, %r3;
	mov.u32 	%r43, %r1;
$L__BB0_4:
	.pragma "nounroll";
	setp.ge.u32 	%p6, %r4, %r23;
	mul.wide.s32 	%rd17, %r42, 8;
	add.s64 	%rd18, %rd2, %rd17;
	add.s64 	%rd3, %rd18, 16;
	ld.global.f64 	%fd5, [%rd18];
	mul.wide.s32 	%rd19, %r43, 8;
	add.s64 	%rd4, %rd1, %rd19;
	ld.global.f64 	%fd84, [%rd4];
	fma.rn.f64 	%fd6, %fd5, %fd84, %fd153;
	@%p6 bra 	$L__BB0_6;
	ld.global.f64 	%fd85, [%rd4+8];
	fma.rn.f64 	%fd117, %fd5, %fd85, %fd117;
$L__BB0_6:
	setp.ge.u32 	%p7, %r5, %r23;
	@%p7 bra 	$L__BB0_8;
	ld.global.f64 	%fd86, [%rd4+16];
	fma.rn.f64 	%fd118, %fd5, %fd86, %fd118;
$L__BB0_8:
	setp.ge.u32 	%p8, %r6, %r23;
	@%p8 bra 	$L__BB0_10;
	ld.global.f64 	%fd87, [%rd4+24];
	fma.rn.f64 	%fd119, %fd5, %fd87, %fd119;
$L__BB0_10:
	ld.global.f64 	%fd13, [%rd3+-8];
	add.s64 	%rd6, %rd4, %rd5;
	ld.global.f64 	%fd88, [%rd6];
	fma.rn.f64 	%fd14, %fd13, %fd88, %fd6;
	@%p6 bra 	$L__BB0_12;
	ld.global.f64 	%fd89, [%rd6+8];
	fma.rn.f64 	%fd117, %fd13, %fd89, %fd117;
$L__BB0_12:
	@%p7 bra 	$L__BB0_14;
	ld.global.f64 	%fd90, [%rd6+16];
	fma.rn.f64 	%fd118, %fd13, %fd90, %fd118;
$L__BB0_14:
	@%p8 bra 	$L__BB0_16;
	ld.global.f64 	%fd91, [%rd6+24];
	fma.rn.f64 	%fd119, %fd13, %fd91, %fd119;
$L__BB0_16:
	ld.global.f64 	%fd21, [%rd3];
	add.s64 	%rd7, %rd6, %rd5;
	ld.global.f64 	%fd92, [%rd7];
	fma.rn.f64 	%fd22, %fd21, %fd92, %fd14;
	@%p6 bra 	$L__BB0_18;
	ld.global.f64 	%fd93, [%rd7+8];
	fma.rn.f64 	%fd117, %fd21, %fd93, %fd117;
$L__BB0_18:
	@%p7 bra 	$L__BB0_20;
	ld.global.f64 	%fd94, [%rd7+16];
	fma.rn.f64 	%fd118, %fd21, %fd94, %fd118;
$L__BB0_20:
	@%p8 bra 	$L__BB0_22;
	ld.global.f64 	%fd95, [%rd7+24];
	fma.rn.f64 	%fd119, %fd21, %fd95, %fd119;
$L__BB0_22:
	ld.global.f64 	%fd29, [%rd3+8];
	add.s64 	%rd8, %rd7, %rd5;
	ld.global.f64 	%fd96, [%rd8];
	fma.rn.f64 	%fd153, %fd29, %fd96, %fd22;
	@%p6 bra 	$L__BB0_24;
	ld.global.f64 	%fd97, [%rd8+8];
	fma.rn.f64 	%fd117, %fd29, %fd97, %fd117;
$L__BB0_24:
	@%p7 bra 	$L__BB0_26;
	ld.global.f64 	%fd98, [%rd8+16];
	fma.rn.f64 	%fd118, %fd29, %fd98, %fd118;
$L__BB0_26:
	@%p8 bra 	$L__BB0_28;
	ld.global.f64 	%fd99, [%rd8+24];
	fma.rn.f64 	%fd119, %fd29, %fd99, %fd119;
$L__BB0_28:
	add.s32 	%r44, %r44, 4;
	add.s32 	%r43, %r43, %r10;
	add.s32 	%r42, %r42, 4;
	setp.ne.s32 	%p18, %r44, 0;
	@%p18 bra 	$L__BB0_4;
$L__BB0_29:
	setp.eq.s32 	%p19, %r7, 0;
	@%p19 bra 	$L__BB0_51;
	setp.eq.s32 	%p20, %r7, 1;
	@%p20 bra 	$L__BB0_44;
	setp.ge.u32 	%p21, %r4, %r23;
	add.s32 	%r33, %r46, %r3;
	mul.wide.s32 	%rd20, %r33, 8;
	add.s64 	%rd9, %rd2, %rd20;
	ld.global.f64 	%fd45, [%rd9];
	mad.lo.s32 	%r34, %r46, %r23, %r1;
	mul.wide.s32 	%rd21, %r34, 8;
	add.s64 	%rd10, %rd1, %rd21;
	ld.global.f64 	%fd101, [%rd10];
	fma.rn.f64 	%fd46, %fd45, %fd101, %fd153;
	@%p21 bra 	$L__BB0_33;
	ld.global.f64 	%fd102, [%rd10+8];
	fma.rn.f64 	%fd117, %fd45, %fd102, %fd117;
$L__BB0_33:
	setp.ge.u32 	%p22, %r5, %r23;
	@%p22 bra 	$L__BB0_35;
	ld.global.f64 	%fd103, [%rd10+16];
	fma.rn.f64 	%fd118, %fd45, %fd103, %fd118;
$L__BB0_35:
	setp.ge.u32 	%p23, %r6, %r23;
	@%p23 bra 	$L__BB0_37;
	ld.global.f64 	%fd104, [%rd10+24];
	fma.rn.f64 	%fd119, %fd45, %fd104, %fd119;
$L__BB0_37:
	ld.global.f64 	%fd53, [%rd9+8];
	mul.wide.s32 	%rd22, %r23, 8;
	add.s64 	%rd11, %rd10, %rd22;
	ld.global.f64 	%fd105, [%rd11];
	fma.rn.f64 	%fd153, %fd53, %fd105, %fd46;
	@%p21 bra 	$L__BB0_39;
	ld.global.f64 	%fd106, [%rd11+8];
	fma.rn.f64 	%fd117, %fd53, %fd106, %fd117;
$L__BB0_39:
	@%p22 bra 	$L__BB0_41;
	ld.global.f64 	%fd107, [%rd11+16];
	fma.rn.f64 	%fd118, %fd53, %fd107, %fd118;
$L__BB0_41:
	@%p23 bra 	$L__BB0_43;
	ld.global.f64 	%fd108, [%rd11+24];
	fma.rn.f64 	%fd119, %fd53, %fd108, %fd119;
$L__BB0_43:
	add.s32 	%r46, %r46, 2;
$L__BB0_44:
	and.b32  	%r35, %r21, 1;
	setp.eq.b32 	%p27, %r35, 1;
	not.pred 	%p28, %p27;
	@%p28 bra 	$L__BB0_51;
	setp.ge.u32 	%p29, %r4, %r23;
	add.s32 	%r36, %r46, %r3;
	mul.wide.s32 	%rd23, %r36, 8;
	add.s64 	%rd24, %rd2, %rd23;
	ld.global.f64 	%fd69, [%rd24];
	mad.lo.s32 	%r37, %r46, %r23, %r1;
	mul.wide.s32 	%rd25, %r37, 8;
	add.s64 	%rd12, %rd1, %rd25;
	ld.global.f64 	%fd109, [%rd12];
	fma.rn.f64 	%fd153, %fd69, %fd109, %fd153;
	@%p29 bra 	$L__BB0_47;
	ld.global.f64 	%fd110, [%rd12+8];
	fma.rn.f64 	%fd117, %fd69, %fd110, %fd117;
$L__BB0_47:
	setp.ge.u32 	%p30, %r5, %r23;
	@%p30 bra 	$L__BB0_49;
	ld.global.f64 	%fd111, [%rd12+16];
	fma.rn.f64 	%fd118, %fd69, %fd111, %fd118;
$L__BB0_49:
	setp.ge.u32 	%p31, %r6, %r23;
	@%p31 bra 	$L__BB0_51;
	ld.global.f64 	%fd112, [%rd12+24];
	fma.rn.f64 	%fd119, %fd69, %fd112, %fd119;
$L__BB0_51:
	mad.lo.s32 	%r38, %r23, %r2, %r1;
	cvta.to.global.u64 	%rd26, %rd14;
	mul.wide.s32 	%rd27, %r38, 8;
	add.s64 	%rd13, %rd26, %rd27;
	st.global.f64 	[%rd13], %fd153;
	add.s32 	%r39, %r1, 1;
	setp.ge.s32 	%p32, %r39, %r23;
	@%p32 bra 	$L__BB0_53;
	st.global.f64 	[%rd13+8], %fd117;
$L__BB0_53:
	add.s32 	%r40, %r1, 2;
	setp.ge.s32 	%p33, %r40, %r23;
	@%p33 bra 	$L__BB0_55;
	st.global.f64 	[%rd13+16], %fd118;
$L__BB0_55:
	add.s32 	%r41, %r1, 3;
	setp.ge.s32 	%p34, %r41, %r23;
	@%p34 bra 	$L__BB0_57;
	st.global.f64 	[%rd13+24], %fd119;
$L__BB0_57:
	ret;

}


// ===== COMPILED SASS (sm_100) =====

	.target	sm_100

	.elftype	@"ET_EXEC"


//--------------------- .note.nv.tkinfo           --------------------------
	.section	.note.nv.tkinfo,"",@"SHT_NOTE"
	.sectionflags	@"SHF_NOTE_NV_TKINFO"
	.tkinfo
        /*0018*/ 	.word	0x00000002
        /*0030*/ 	.string	""
        /*0030*/ 	.string	"ptxas"
        /*0030*/ 	.string	"Cuda compilation tools, release 13.0, V13.0.88"
        /*0030*/ 	.string	"Build cuda_13.0.r13.0/compiler.36424714_0"
        /*0030*/ 	.string	"-arch sm_100 -m 64 "



//--------------------- .note.nv.cuinfo           --------------------------
	.section	.note.nv.cuinfo,"",@"SHT_NOTE"
	.sectionflags	@"SHF_NOTE_NV_CUINFO"
        /*0018*/ 	.short	0x0002
        /*001a*/ 	.short	0x0064
        /*001c*/ 	.short	0x0082
	.zero		2


//--------------------- .nv.info                  --------------------------
	.section	.nv.info,"",@"SHT_CUDA_INFO"
	.align	4


	//----- nvinfo : EIATTR_REGCOUNT
	.align		4
        /*0000*/ 	.byte	0x04, 0x2f
        /*0002*/ 	.short	(.L_1 - .L_0)
	.align		4
.L_0:
        /*0004*/ 	.word	index@(_Z7kernel4iiiPdS_S_)
        /*0008*/ 	.word	0x00000020


	//----- nvinfo : EIATTR_FRAME_SIZE
	.align		4
.L_1:
        /*000c*/ 	.byte	0x04, 0x11
        /*000e*/ 	.short	(.L_3 - .L_2)
	.align		4
.L_2:
        /*0010*/ 	.word	index@(_Z7kernel4iiiPdS_S_)
        /*0014*/ 	.word	0x00000000


	//----- nvinfo : EIATTR_MIN_STACK_SIZE
	.align		4
.L_3:
        /*0018*/ 	.byte	0x04, 0x12
        /*001a*/ 	.short	(.L_5 - .L_4)
	.align		4
.L_4:
        /*001c*/ 	.word	index@(_Z7kernel4iiiPdS_S_)
        /*0020*/ 	.word	0x00000000
.L_5:


//--------------------- .nv.compat                --------------------------
	.section	.nv.compat,"",@"SHT_CUDA_COMPAT_INFO"
	.align	4
        /*0000*/ 	.byte	0x02, 0x09, 0x00, 0x00, 0x02, 0x02, 0x01, 0x00, 0x02, 0x05, 0x05, 0x00, 0x03, 0x07, 0x01, 0x01
        /*0010*/ 	.byte	0x02, 0x03, 0x00, 0x00, 0x02, 0x06, 0x01, 0x00, 0x04, 0x0b, 0x08, 0x00, 0x01, 0x00, 0x00, 0x00
        /*0020*/ 	.byte	0x00, 0x00, 0x00, 0x00


//--------------------- .nv.info._Z7kernel4iiiPdS_S_ --------------------------
	.section	.nv.info._Z7kernel4iiiPdS_S_,"",@"SHT_CUDA_INFO"
	.sectionflags	@""
	.align	4


	//----- nvinfo : EIATTR_CUDA_API_VERSION
	.align		4
        /*0000*/ 	.byte	0x04, 0x37
        /*0002*/ 	.short	(.L_7 - .L_6)
.L_6:
        /*0004*/ 	.word	0x00000082


	//----- nvinfo : EIATTR_KPARAM_INFO
	.align		4
.L_7:
        /*0008*/ 	.byte	0x04, 0x17
        /*000a*/ 	.short	(.L_9 - .L_8)
.L_8:
        /*000c*/ 	.word	0x00000000
        /*0010*/ 	.short	0x0005
        /*0012*/ 	.short	0x0020
        /*0014*/ 	.byte	0x00, 0xf5, 0x21, 0x00


	//----- nvinfo : EIATTR_KPARAM_INFO
	.align		4
.L_9:
        /*0018*/ 	.byte	0x04, 0x17
        /*001a*/ 	.short	(.L_11 - .L_10)
.L_10:
        /*001c*/ 	.word	0x00000000
        /*0020*/ 	.short	0x0004
        /*0022*/ 	.short	0x0018
        /*0024*/ 	.byte	0x00, 0xf5, 0x21, 0x00


	//----- nvinfo : EIATTR_KPARAM_INFO
	.align		4
.L_11:
        /*0028*/ 	.byte	0x04, 0x17
        /*002a*/ 	.short	(.L_13 - .L_12)
.L_12:
        /*002c*/ 	.word	0x00000000
        /*0030*/ 	.short	0x0003
        /*0032*/ 	.short	0x0010
        /*0034*/ 	.byte	0x00, 0xf5, 0x21, 0x00


	//----- nvinfo : EIATTR_KPARAM_INFO
	.align		4
.L_13:
        /*0038*/ 	.byte	0x04, 0x17
        /*003a*/ 	.short	(.L_15 - .L_14)
.L_14:
        /*003c*/ 	.word	0x00000000
        /*0040*/ 	.short	0x0002
        /*0042*/ 	.short	0x0008
        /*0044*/ 	.byte	0x00, 0xf0, 0x11, 0x00


	//----- nvinfo : EIATTR_KPARAM_INFO
	.align		4
.L_15:
        /*0048*/ 	.byte	0x04, 0x17
        /*004a*/ 	.short	(.L_17 - .L_16)
.L_16:
        /*004c*/ 	.word	0x00000000
        /*0050*/ 	.short	0x0001
        /*0052*/ 	.short	0x0004
        /*0054*/ 	.byte	0x00, 0xf0, 0x11, 0x00


	//----- nvinfo : EIATTR_KPARAM_INFO
	.align		4
.L_17:
        /*0058*/ 	.byte	0x04, 0x17
        /*005a*/ 	.short	(.L_19 - .L_18)
.L_18:
        /*005c*/ 	.word	0x00000000
        /*0060*/ 	.short	0x0000
        /*0062*/ 	.short	0x0000
        /*0064*/ 	.byte	0x00, 0xf0, 0x11, 0x00


	//----- nvinfo : EIATTR_SPARSE_MMA_MASK
	.align		4
.L_19:
        /*0068*/ 	.byte	0x03, 0x50
        /*006a*/ 	.short	0x0000


	//----- nvinfo : EIATTR_MAXREG_COUNT
	.align		4
        /*006c*/ 	.byte	0x03, 0x1b
        /*006e*/ 	.short	0x00ff


	//----- nvinfo : EIATTR_MERCURY_ISA_VERSION
	.align		4
        /*0070*/ 	.byte	0x03, 0x5f
        /*0072*/ 	.short	0x0101


	//----- nvinfo : EIATTR_VRC_CTA_INIT_COUNT
	.align		4
        /*0074*/ 	.byte	0x02, 0x4a
	.zero		1
	.zero		1


	//----- nvinfo : EIATTR_EXIT_INSTR_OFFSETS
	.align		4
        /*0078*/ 	.byte	0x04, 0x1c
        /*007a*/ 	.short	(.L_21 - .L_20)


	//   ....[0]....
.L_20:
        /*007c*/ 	.word	0x000000e0


	//   ....[1]....
        /*0080*/ 	.word	0x000009f0


	//   ....[2]....
        /*0084*/ 	.word	0x00000a10


	//----- nvinfo : EIATTR_CBANK_PARAM_SIZE
	.align		4
.L_21:
        /*0088*/ 	.byte	0x03, 0x19
        /*008a*/ 	.short	0x0028


	//----- nvinfo : EIATTR_PARAM_CBANK
	.align		4
        /*008c*/ 	.byte	0x04, 0x0a
        /*008e*/ 	.short	(.L_23 - .L_22)
	.align		4
.L_22:
        /*0090*/ 	.word	index@(.nv.constant0._Z7kernel4iiiPdS_S_)
        /*0094*/ 	.short	0x0380
        /*0096*/ 	.short	0x0028


	//----- nvinfo : EIATTR_SW_WAR
	.align		4
.L_23:
        /*0098*/ 	.byte	0x04, 0x36
        /*009a*/ 	.short	(.L_25 - .L_24)
.L_24:
        /*009c*/ 	.word	0x00000008
.L_25:


//--------------------- .nv.callgraph             --------------------------
	.section	.nv.callgraph,"",@"SHT_CUDA_CALLGRAPH"
	.align	4
	.sectionentsize	8
	.align		4
        /*0000*/ 	.word	0x00000000
	.align		4
        /*0004*/ 	.word	0xffffffff
	.align		4
        /*0008*/ 	.word	0x00000000
	.align		4
        /*000c*/ 	.word	0xfffffffe
	.align		4
        /*0010*/ 	.word	0x00000000
	.align		4
        /*0014*/ 	.word	0xfffffffd
	.align		4
        /*0018*/ 	.word	0x00000000
	.align		4
        /*001c*/ 	.word	0xfffffffc


//--------------------- .text._Z7kernel4iiiPdS_S_ --------------------------
	.section	.text._Z7kernel4iiiPdS_S_,"ax",@progbits
	.align	128
        .global         _Z7kernel4iiiPdS_S_
        .type           _Z7kernel4iiiPdS_S_,@function
        .size           _Z7kernel4iiiPdS_S_,(.L_x_5 - _Z7kernel4iiiPdS_S_)
        .other          _Z7kernel4iiiPdS_S_,@"STO_CUDA_ENTRY STV_DEFAULT"
_Z7kernel4iiiPdS_S_:
.text._Z7kernel4iiiPdS_S_:
[----:B------:R-:W-:Y:S01]  /*0000*/  LDC R1, c[0x0][0x37c] ;  /* 0x0000df00ff017b82 */ /* 0x000fe20000000800 */
[----:B------:R-:W0:Y:S07]  /*0010*/  S2R R3, SR_TID.Y ;  /* 0x0000000000037919 */ /* 0x000e2e0000002200 */
[----:B------:R-:W0:Y:S01]  /*0020*/  S2UR UR4, SR_CTAID.Y ;  /* 0x00000000000479c3 */ /* 0x000e220000002600 */
[----:B------:R-:W1:Y:S01]  /*0030*/  LDCU.64 UR6, c[0x0][0x380] ;  /* 0x00007000ff0677ac */ /* 0x000e620008000a00 */
[----:B------:R-:W2:Y:S06]  /*0040*/  S2R R5, SR_TID.X ;  /* 0x0000000000057919 */ /* 0x000eac0000002100 */
[----:B------:R-:W0:Y:S08]  /*0050*/  LDC R2, c[0x0][0x364] ;  /* 0x0000d900ff027b82 */ /* 0x000e300000000800 */
[----:B------:R-:W2:Y:S01]  /*0060*/  S2UR UR5, SR_CTAID.X ;  /* 0x00000000000579c3 */ /* 0x000ea20000002500 */
[----:B-1----:R-:W-:-:S07]  /*0070*/  IMAD.U32 R0, RZ, RZ, UR7 ;  /* 0x00000007ff007e24 */ /* 0x002fce000f8e00ff */
[----:B------:R-:W2:Y:S01]  /*0080*/  LDC R4, c[0x0][0x360] ;  /* 0x0000d800ff047b82 */ /* 0x000ea20000000800 */
[----:B0-----:R-:W-:-:S04]  /*0090*/  IMAD R2, R2, UR4, R3 ;  /* 0x0000000402027c24 */ /* 0x001fc8000f8e0203 */
[----:B------:R-:W-:-:S05]  /*00a0*/  IMAD.SHL.U32 R2, R2, 0x4, RZ ;  /* 0x0000000402027824 */ /* 0x000fca00078e00ff */
[----:B------:R-:W-:Y:S01]  /*00b0*/  ISETP.GE.AND P0, PT, R2, R0, PT ;  /* 0x000000000200720c */ /* 0x000fe20003f06270 */
[----:B--2---:R-:W-:-:S05]  /*00c0*/  IMAD R3, R4, UR5, R5 ;  /* 0x0000000504037c24 */ /* 0x004fca000f8e0205 */
[----:B------:R-:W-:-:S13]  /*00d0*/  ISETP.GE.OR P0, PT, R3, UR6, P0 ;  /* 0x0000000603007c0c */ /* 0x000fda0008706670 */
[----:B------:R-:W-:Y:S05]  /*00e0*/  @P0 EXIT ;  /* 0x000000000000094d */ /* 0x000fea0003800000 */
[----:B------:R-:W0:Y:S01]  /*00f0*/  LDCU UR5, c[0x0][0x388] ;  /* 0x00007100ff0577ac */ /* 0x000e220008000800 */
[----:B------:R-:W-:Y:S02]  /*0100*/  CS2R R18, SRZ ;  /* 0x0000000000127805 */ /* 0x000fe4000001ff00 */
[----:B------:R-:W-:Y:S02]  /*0110*/  CS2R R10, SRZ ;  /* 0x00000000000a7805 */ /* 0x000fe4000001ff00 */
[----:B------:R-:W-:Y:S02]  /*0120*/  CS2R R8, SRZ ;  /* 0x0000000000087805 */ /* 0x000fe4000001ff00 */
[----:B------:R-:W-:Y:S01]  /*0130*/  CS2R R6, SRZ ;  /* 0x0000000000067805 */ /* 0x000fe2000001ff00 */
[----:B------:R-:W1:Y:S01]  /*0140*/  LDCU.64 UR8, c[0x0][0x358] ;  /* 0x00006b00ff0877ac */ /* 0x000e620008000a00 */
[----:B0-----:R-:W-:-:S09]  /*0150*/  UISETP.GE.AND UP0, UPT, UR5, 0x1, UPT ;  /* 0x000000010500788c */ /* 0x001fd2000bf06270 */
[----:B-1----:R-:W-:Y:S05]  /*0160*/  BRA.U !UP0, `(.L_x_0) ;  /* 0x0000000508f07547 */ /* 0x002fea000b800000 */
[----:B------:R-:W-:Y:S02]  /*0170*/  UISETP.GE.U32.AND UP1, UPT, UR5, 0x4, UPT ;  /* 0x000000040500788c */ /* 0x000fe4000bf26070 */
[----:B------:R-:W-:Y:S01]  /*0180*/  IMAD R4, R3, UR5, RZ ;  /* 0x0000000503047c24 */ /* 0x000fe2000f8e02ff */
[----:B------:R-:W-:Y:S01]  /*0190*/  ULOP3.LUT UR6, UR5, 0x3, URZ, 0xc0, !UPT ;  /* 0x0000000305067892 */ /* 0x000fe2000f8ec0ff */
[C---:B------:R-:W-:Y:S01]  /*01a0*/  IADD3 R5, PT, PT, R2.reuse, 0x1, RZ ;  /* 0x0000000102057810 */ /* 0x040fe20007ffe0ff */
[C---:B------:R-:W-:Y:S01]  /*01b0*/  VIADD R26, R2.reuse, 0x2 ;  /* 0x00000002021a7836 */ /* 0x040fe20000000000 */
[----:B------:R-:W-:Y:S01]  /*01c0*/  CS2R R6, SRZ ;  /* 0x0000000000067805 */ /* 0x000fe2000001ff00 */
[----:B------:R-:W-:Y:S01]  /*01d0*/  VIADD R27, R2, 0x3 ;  /* 0x00000003021b7836 */ /* 0x000fe20000000000 */
[----:B------:R-:W-:Y:S02]  /*01e0*/  CS2R R8, SRZ ;  /* 0x0000000000087805 */ /* 0x000fe4000001ff00 */
[----:B------:R-:W-:-:S02]  /*01f0*/  CS2R R10, SRZ ;  /* 0x00000000000a7805 */ /* 0x000fc4000001ff00 */
[----:B------:R-:W-:Y:S01]  /*0200*/  CS2R R18, SRZ ;  /* 0x0000000000127805 */ /* 0x000fe2000001ff00 */
[----:B------:R-:W-:Y:S01]  /*0210*/  UMOV UR4, URZ ;  /* 0x000000ff00047c82 */ /* 0x000fe20008000000 */
[----:B------:R-:W-:Y:S01]  /*0220*/  UISETP.NE.AND UP0, UPT, UR6, URZ, UPT ;  /* 0x000000ff0600728c */ /* 0x000fe2000bf05270 */
[----:B------:R-:W-:Y:S10]  /*0230*/  BRA.U !UP1, `(.L_x_1) ;  /* 0x0000000109e47547 */ /* 0x000ff4000b800000 */
[----:B------:R-:W-:Y:S01]  /*0240*/  ULOP3.LUT UR4, UR5, 0x7ffffffc, URZ, 0xc0, !UPT ;  /* 0x7ffffffc05047892 */ /* 0x000fe2000f8ec0ff */
[----:B------:R-:W-:Y:S01]  /*0250*/  ISETP.GE.U32.AND P0, PT, R5, R0, PT ;  /* 0x000000000500720c */ /* 0x000fe20003f06070 */
[----:B------:R-:W-:Y:S01]  /*0260*/  IMAD.MOV.U32 R28, RZ, RZ, R2 ;  /* 0x000000ffff1c7224 */ /* 0x000fe200078e0002 */
[----:B------:R-:W-:Y:S02]  /*0270*/  MOV R29, R4 ;  /* 0x00000004001d7202 */ /* 0x000fe40000000f00 */
[----:B------:R-:W-:Y:S01]  /*0280*/  CS2R R6, SRZ ;  /* 0x0000000000067805 */ /* 0x000fe2000001ff00 */
[----:B------:R-:W-:-:S12]  /*0290*/  UIADD3 UR5, UPT, UPT, -UR4, URZ, URZ ;  /* 0x000000ff04057290 */ /* 0x000fd8000fffe1ff */
.L_x_2:
[----:B------:R-:W0:Y:S08]  /*02a0*/  LDC.64 R12, c[0x0][0x390] ;  /* 0x0000e400ff0c7b82 */ /* 0x000e300000000a00 */
[----:B------:R-:W1:Y:S08]  /*02b0*/  LDC.64 R24, c[0x0][0x398] ;  /* 0x0000e600ff187b82 */ /* 0x000e700000000a00 */
[----:B------:R-:W2:Y:S01]  /*02c0*/  LDC R0, c[0x0][0x384] ;  /* 0x0000e100ff007b82 */ /* 0x000ea20000000800 */
[----:B0-----:R-:W-:-:S05]  /*02d0*/  IMAD.WIDE R12, R29, 0x8, R12 ;  /* 0x000000081d0c7825 */ /* 0x001fca00078e020c */
[----:B------:R-:W3:Y:S01]  /*02e0*/  LDG.E.64 R14, desc[UR8][R12.64] ;  /* 0x000000080c0e7981 */ /* 0x000ee2000c1e1b00 */
[----:B-1----:R-:W-:-:S05]  /*02f0*/  IMAD.WIDE R24, R28, 0x8, R24 ;  /* 0x000000081c187825 */ /* 0x002fca00078e0218 */
[----:B------:R-:W3:Y:S04]  /*0300*/  LDG.E.64 R20, desc[UR8][R24.64] ;  /* 0x0000000818147981 */ /* 0x000ee8000c1e1b00 */
[----:B------:R-:W4:Y:S01]  /*0310*/  @!P0 LDG.E.64 R16, desc[UR8][R24.64+0x8] ;  /* 0x0000080818108981 */ /* 0x000f22000c1e1b00 */
[-C--:B--2---:R-:W-:Y:S02]  /*0320*/  ISETP.GE.U32.AND P1, PT, R26, R0.reuse, PT ;  /* 0x000000001a00720c */ /* 0x084fe40003f26070 */
[----:B------:R-:W-:Y:S01]  /*0330*/  ISETP.GE.U32.AND P2, PT, R27, R0, PT ;  /* 0x000000001b00720c */ /* 0x000fe20003f46070 */
[----:B---3--:R-:W-:-:S10]  /*0340*/  DFMA R18, R14, R20, R18 ;  /* 0x000000140e12722b */ /* 0x008fd40000000012 */
[----:B------:R-:W2:Y:S01]  /*0350*/  @!P1 LDG.E.64 R20, desc[UR8][R24.64+0x10] ;  /* 0x0000100818149981 */ /* 0x000ea2000c1e1b00 */
[----:B----4-:R-:W-:-:S03]  /*0360*/  @!P0 DFMA R10, R14, R16, R10 ;  /* 0x000000100e0a822b */ /* 0x010fc6000000000a */
[----:B------:R0:W3:Y:S02]  /*0370*/  @!P2 LDG.E.64 R16, desc[UR8][R24.64+0x18] ;  /* 0x000018081810a981 */ /* 0x0000e4000c1e1b00 */
[----:B0-----:R-:W-:-:S05]  /*0380*/  IMAD.WIDE R24, R0, 0x8, R24 ;  /* 0x0000000800187825 */ /* 0x001fca00078e0218 */
[----:B------:R-:W4:Y:S01]  /*0390*/  LDG.E.64 R22, desc[UR8][R24.64] ;  /* 0x0000000818167981 */ /* 0x000f22000c1e1b00 */
[----:B--2---:R-:W-:-:S03]  /*03a0*/  @!P1 DFMA R8, R14, R20, R8 ;  /* 0x000000140e08922b */ /* 0x004fc60000000008 */
[----:B------:R-:W2:Y:S01]  /*03b0*/  LDG.E.64 R20, desc[UR8][R12.64+0x8] ;  /* 0x000008080c147981 */ /* 0x000ea2000c1e1b00 */
[----:B---3--:R-:W-:-:S03]  /*03c0*/  @!P2 DFMA R6, R14, R16, R6 ;  /* 0x000000100e06a22b */ /* 0x008fc60000000006 */
[----:B------:R-:W2:Y:S04]  /*03d0*/  @!P1 LDG.E.64 R14, desc[UR8][R24.64+0x10] ;  /* 0x00001008180e9981 */ /* 0x000ea8000c1e1b00 */
[----:B------:R-:W3:Y:S01]  /*03e0*/  @!P0 LDG.E.64 R16, desc[UR8][R24.64+0x8] ;  /* 0x0000080818108981 */ /* 0x000ee2000c1e1b00 */
[C---:B--2---:R-:W-:Y:S01]  /*03f0*/  @!P1 DFMA R8, R20.reuse, R14, R8 ;  /* 0x0000000e1408922b */ /* 0x044fe20000000008 */
[----:B------:R-:W-:Y:S01]  /*0400*/  IMAD.WIDE R14, R0, 0x8, R24 ;  /* 0x00000008000e7825 */ /* 0x000fe200078e0218 */
[C---:B----4-:R-:W-:Y:S01]  /*0410*/  DFMA R18, R20.reuse, R22, R18 ;  /* 0x000000161412722b */ /* 0x050fe20000000012 */
[----:B------:R-:W2:Y:S01]  /*0420*/  @!P2 LDG.E.64 R24, desc[UR8][R24.64+0x18] ;  /* 0x000018081818a981 */ /* 0x000ea2000c1e1b00 */
[----:B---3--:R-:W-:-:S03]  /*0430*/  @!P0 DFMA R10, R20, R16, R10 ;  /* 0x00000010140a822b */ /* 0x008fc6000000000a */
[----:B------:R-:W3:Y:S04]  /*0440*/  LDG.E.64 R16, desc[UR8][R12.64+0x10] ;  /* 0x000010080c107981 */ /* 0x000ee8000c1e1b00 */
[----:B------:R-:W3:Y:S04]  /*0450*/  LDG.E.64 R22, desc[UR8][R14.64] ;  /* 0x000000080e167981 */ /* 0x000ee8000c1e1b00 */
[----:B------:R-:W4:Y:S01]  /*0460*/  LDG.E.64 R12, desc[UR8][R12.64+0x18] ;  /* 0x000018080c0c7981 */ /* 0x000f22000c1e1b00 */
[----:B--2---:R-:W-:-:S03]  /*0470*/  @!P2 DFMA R6, R20, R24, R6 ;  /* 0x000000181406a22b */ /* 0x004fc60000000006 */
[----:B------:R-:W2:Y:S04]  /*0480*/  @!P0 LDG.E.64 R20, desc[UR8][R14.64+0x8] ;  /* 0x000008080e148981 */ /* 0x000ea8000c1e1b00 */
[----:B------:R-:W5:Y:S01]  /*0490*/  @!P2 LDG.E.64 R24, desc[UR8][R14.64+0x18] ;  /* 0x000018080e18a981 */ /* 0x000f62000c1e1b00 */
[----:B---3--:R-:W-:-:S03]  /*04a0*/  DFMA R18, R16, R22, R18 ;  /* 0x000000161012722b */ /* 0x008fc60000000012 */
[----:B------:R0:W3:Y:S02]  /*04b0*/  @!P1 LDG.E.64 R22, desc[UR8][R14.64+0x10] ;  /* 0x000010080e169981 */ /* 0x0000e4000c1e1b00 */
[----:B0-----:R-:W-:Y:S01]  /*04c0*/  IMAD.WIDE R14, R0, 0x8, R14 ;  /* 0x00000008000e7825 */ /* 0x001fe200078e020e */
[----:B--2---:R-:W-:-:S04]  /*04d0*/  @!P0 DFMA R10, R16, R20, R10 ;  /* 0x00000014100a822b */ /* 0x004fc8000000000a */
[----:B------:R-:W4:Y:S01]  /*04e0*/  @!P0 LDG.E.64 R20, desc[UR8][R14.64+0x8] ;  /* 0x000008080e148981 */ /* 0x000f22000c1e1b00 */
[C---:B-----5:R-:W-:Y:S02]  /*04f0*/  @!P2 DFMA R6, R16.reuse, R24, R6 ;  /* 0x000000181006a22b */ /* 0x060fe40000000006 */
[----:B---3--:R-:W-:Y:S01]  /*0500*/  @!P1 DFMA R8, R16, R22, R8 ;  /* 0x000000161008922b */ /* 0x008fe20000000008 */
[----:B------:R-:W2:Y:S04]  /*0510*/  LDG.E.64 R22, desc[UR8][R14.64] ;  /* 0x000000080e167981 */ /* 0x000ea8000c1e1b00 */
[----:B------:R-:W3:Y:S04]  /*0520*/  @!P1 LDG.E.64 R16, desc[UR8][R14.64+0x10] ;  /* 0x000010080e109981 */ /* 0x000ee8000c1e1b00 */
[----:B------:R-:W5:Y:S01]  /*0530*/  @!P2 LDG.E.64 R14, desc[UR8][R14.64+0x18] ;  /* 0x000018080e0ea981 */ /* 0x000f62000c1e1b00 */
[----:B------:R-:W-:-:S04]  /*0540*/  UIADD3 UR5, UPT, UPT, UR5, 0x4, URZ ;  /* 0x0000000405057890 */ /* 0x000fc8000fffe0ff */
[----:B------:R-:W-:Y:S01]  /*0550*/  UISETP.NE.AND UP1, UPT, UR5, URZ, UPT ;  /* 0x000000ff0500728c */ /* 0x000fe2000bf25270 */
[----:B------:R-:W-:Y:S01]  /*0560*/  VIADD R29, R29, 0x4 ;  /* 0x000000041d1d7836 */ /* 0x000fe20000000000 */
[----:B------:R-:W-:Y:S01]  /*0570*/  LEA R28, R0, R28, 0x2 ;  /* 0x0000001c001c7211 */ /* 0x000fe200078e10ff */
[C---:B----4-:R-:W-:Y:S02]  /*0580*/  @!P0 DFMA R10, R12.reuse, R20, R10 ;  /* 0x000000140c0a822b */ /* 0x050fe4000000000a */
[C---:B--2---:R-:W-:Y:S02]  /*0590*/  DFMA R18, R12.reuse, R22, R18 ;  /* 0x000000160c12722b */ /* 0x044fe40000000012 */
[C---:B---3--:R-:W-:Y:S02]  /*05a0*/  @!P1 DFMA R8, R12.reuse, R16, R8 ;  /* 0x000000100c08922b */ /* 0x048fe40000000008 */
[----:B-----5:R-:W-:Y:S01]  /*05b0*/  @!P2 DFMA R6, R12, R14, R6 ;  /* 0x0000000e0c06a22b */ /* 0x020fe20000000006 */
[----:B------:R-:W-:Y:S10]  /*05c0*/  BRA.U UP1, `(.L_x_2) ;  /* 0xfffffffd01347547 */ /* 0x000ff4000b83ffff */
.L_x_1:
[----:B------:R-:W-:Y:S05]  /*05d0*/  BRA.U !UP0, `(.L_x_0) ;  /* 0x0000000108d47547 */ /* 0x000fea000b800000 */
[----:B------:R-:W0:Y:S01]  /*05e0*/  LDCU UR5, c[0x0][0x388] ;  /* 0x00007100ff0577ac */ /* 0x000e220008000800 */
[----:B------:R-:W-:Y:S02]  /*05f0*/  UISETP.NE.AND UP0, UPT, UR6, 0x1, UPT ;  /* 0x000000010600788c */ /* 0x000fe4000bf05270 */
[----:B0-----:R-:W-:-:S04]  /*0600*/  ULOP3.LUT UR5, UR5, 0x1, URZ, 0xc0, !UPT ;  /* 0x0000000105057892 */ /* 0x001fc8000f8ec0ff */
[----:B------:R-:W-:-:S03]  /*0610*/  UISETP.NE.U32.AND UP1, UPT, UR5, 0x1, UPT ;  /* 0x000000010500788c */ /* 0x000fc6000bf25070 */
[----:B------:R-:W-:Y:S08]  /*0620*/  BRA.U !UP0, `(.L_x_3) ;  /* 0x0000000108747547 */ /* 0x000ff0000b800000 */
[----:B------:R-:W0:Y:S01]  /*0630*/  LDC.64 R12, c[0x0][0x390] ;  /* 0x0000e400ff0c7b82 */ /* 0x000e220000000a00 */
[-C--:B------:R-:W-:Y:S01]  /*0640*/  ISETP.GE.U32.AND P0, PT, R5, R0.reuse, PT ;  /* 0x000000000500720c */ /* 0x080fe20003f06070 */
[----:B------:R-:W-:Y:S01]  /*0650*/  VIADD R15, R4, UR4 ;  /* 0x00000004040f7c36 */ /* 0x000fe20008000000 */
[-C--:B------:R-:W-:Y:S01]  /*0660*/  ISETP.GE.U32.AND P1, PT, R26, R0.reuse, PT ;  /* 0x000000001a00720c */ /* 0x080fe20003f26070 */
[----:B------:R-:W-:Y:S01]  /*0670*/  IMAD R21, R0, UR4, R2 ;  /* 0x0000000400157c24 */ /* 0x000fe2000f8e0202 */
[----:B------:R-:W-:-:S03]  /*0680*/  ISETP.GE.U32.AND P2, PT, R27, R0, PT ;  /* 0x000000001b00720c */ /* 0x000fc60003f46070 */
[----:B------:R-:W1:Y:S01]  /*0690*/  LDC.64 R16, c[0x0][0x398] ;  /* 0x0000e600ff107b82 */ /* 0x000e620000000a00 */
[----:B0-----:R-:W-:-:S05]  /*06a0*/  IMAD.WIDE R12, R15, 0x8, R12 ;  /* 0x000000080f0c7825 */ /* 0x001fca00078e020c */
[----:B------:R-:W2:Y:S01]  /*06b0*/  LDG.E.64 R14, desc[UR8][R12.64] ;  /* 0x000000080c0e7981 */ /* 0x000ea2000c1e1b00 */
[----:B-1----:R-:W-:-:S05]  /*06c0*/  IMAD.WIDE R16, R21, 0x8, R16 ;  /* 0x0000000815107825 */ /* 0x002fca00078e0210 */
[----:B------:R-:W2:Y:S04]  /*06d0*/  LDG.E.64 R28, desc[UR8][R16.64] ;  /* 0x00000008101c7981 */ /* 0x000ea8000c1e1b00 */
[----:B------:R-:W3:Y:S04]  /*06e0*/  @!P0 LDG.E.64 R24, desc[UR8][R16.64+0x8] ;  /* 0x0000080810188981 */ /* 0x000ee8000c1e1b00 */
[----:B------:R-:W4:Y:S04]  /*06f0*/  @!P1 LDG.E.64 R22, desc[UR8][R16.64+0x10] ;  /* 0x0000100810169981 */ /* 0x000f28000c1e1b00 */
[----:B------:R0:W5:Y:S04]  /*0700*/  @!P2 LDG.E.64 R20, desc[UR8][R16.64+0x18] ;  /* 0x000018081014a981 */ /* 0x000168000c1e1b00 */
[----:B------:R-:W5:Y:S01]  /*0710*/  LDG.E.64 R12, desc[UR8][R12.64+0x8] ;  /* 0x000008080c0c7981 */ /* 0x000f62000c1e1b00 */
[----:B0-----:R-:W-:Y:S01]  /*0720*/  IMAD.WIDE R16, R0, 0x8, R16 ;  /* 0x0000000800107825 */ /* 0x001fe200078e0210 */
[----:B--2---:R-:W-:-:S02]  /*0730*/  DFMA R18, R14, R28, R18 ;  /* 0x0000001c0e12722b */ /* 0x004fc40000000012 */
[C---:B---3--:R-:W-:Y:S02]  /*0740*/  @!P0 DFMA R10, R14.reuse, R24, R10 ;  /* 0x000000180e0a822b */ /* 0x048fe4000000000a */
[C---:B----4-:R-:W-:Y:S01]  /*0750*/  @!P1 DFMA R8, R14.reuse, R22, R8 ;  /* 0x000000160e08922b */ /* 0x050fe20000000008 */
[----:B------:R-:W2:Y:S01]  /*0760*/  LDG.E.64 R22, desc[UR8][R16.64] ;  /* 0x0000000810167981 */ /* 0x000ea2000c1e1b00 */
[----:B-----5:R-:W-:-:S03]  /*0770*/  @!P2 DFMA R6, R14, R20, R6 ;  /* 0x000000140e06a22b */ /* 0x020fc60000000006 */
[----:B------:R-:W3:Y:S04]  /*0780*/  @!P0 LDG.E.64 R20, desc[UR8][R16.64+0x8] ;  /* 0x0000080810148981 */ /* 0x000ee8000c1e1b00 */
[----:B------:R-:W4:Y:S04]  /*0790*/  @!P1 LDG.E.64 R14, desc[UR8][R16.64+0x10] ;  /* 0x00001008100e9981 */ /* 0x000f28000c1e1b00 */
[----:B------:R-:W5:Y:S01]  /*07a0*/  @!P2 LDG.E.64 R16, desc[UR8][R16.64+0x18] ;  /* 0x000018081010a981 */ /* 0x000f62000c1e1b00 */
[----:B------:R-:W-:Y:S01]  /*07b0*/  UIADD3 UR4, UPT, UPT, UR4, 0x2, URZ ;  /* 0x0000000204047890 */ /* 0x000fe2000fffe0ff */
[----:B--2---:R-:W-:-:S02]  /*07c0*/  DFMA R18, R12, R22, R18 ;  /* 0x000000160c12722b */ /* 0x004fc40000000012 */
[C---:B---3--:R-:W-:Y:S02]  /*07d0*/  @!P0 DFMA R10, R12.reuse, R20, R10 ;  /* 0x000000140c0a822b */ /* 0x048fe4000000000a */
[C---:B----4-:R-:W-:Y:S02]  /*07e0*/  @!P1 DFMA R8, R12.reuse, R14, R8 ;  /* 0x0000000e0c08922b */ /* 0x050fe40000000008 */
[----:B-----5:R-:W-:-:S11]  /*07f0*/  @!P2 DFMA R6, R12, R16, R6 ;  /* 0x000000100c06a22b */ /* 0x020fd60000000006 */
.L_x_3:
[----:B------:R-:W-:Y:S05]  /*0800*/  BRA.U UP1, `(.L_x_0) ;  /* 0x0000000101487547 */ /* 0x000fea000b800000 */
[----:B------:R-:W0:Y:S01]  /*0810*/  LDC.64 R14, c[0x0][0x390] ;  /* 0x0000e400ff0e7b82 */ /* 0x000e220000000a00 */
[-C--:B------:R-:W-:Y:S01]  /*0820*/  ISETP.GE.U32.AND P0, PT, R5, R0.reuse, PT ;  /* 0x000000000500720c */ /* 0x080fe20003f06070 */
[----:B------:R-:W-:Y:S01]  /*0830*/  VIADD R5, R4, UR4 ;  /* 0x0000000404057c36 */ /* 0x000fe20008000000 */
[-C--:B------:R-:W-:Y:S01]  /*0840*/  ISETP.GE.U32.AND P1, PT, R26, R0.reuse, PT ;  /* 0x000000001a00720c */ /* 0x080fe20003f26070 */
[----:B------:R-:W-:Y:S01]  /*0850*/  IMAD R23, R0, UR4, R2 ;  /* 0x0000000400177c24 */ /* 0x000fe2000f8e0202 */
[----:B------:R-:W-:-:S03]  /*0860*/  ISETP.GE.U32.AND P2, PT, R27, R0, PT ;  /* 0x000000001b00720c */ /* 0x000fc60003f46070 */
[----:B------:R-:W1:Y:S01]  /*0870*/  LDC.64 R12, c[0x0][0x398] ;  /* 0x0000e600ff0c7b82 */ /* 0x000e620000000a00 */
[----:B0-----:R-:W-:-:S06]  /*0880*/  IMAD.WIDE R14, R5, 0x8, R14 ;  /* 0x00000008050e7825 */ /* 0x001fcc00078e020e */
[----:B------:R-:W2:Y:S01]  /*0890*/  LDG.E.64 R14, desc[UR8][R14.64] ;  /* 0x000000080e0e7981 */ /* 0x000ea2000c1e1b00 */
[----:B-1----:R-:W-:-:S05]  /*08a0*/  IMAD.WIDE R22, R23, 0x8, R12 ;  /* 0x0000000817167825 */ /* 0x002fca00078e020c */
[----:B------:R-:W2:Y:S04]  /*08b0*/  LDG.E.64 R4, desc[UR8][R22.64] ;  /* 0x0000000816047981 */ /* 0x000ea8000c1e1b00 */
[----:B------:R-:W3:Y:S04]  /*08c0*/  @!P0 LDG.E.64 R12, desc[UR8][R22.64+0x8] ;  /* 0x00000808160c8981 */ /* 0x000ee8000c1e1b00 */
[----:B------:R-:W4:Y:S04]  /*08d0*/  @!P1 LDG.E.64 R16, desc[UR8][R22.64+0x10] ;  /* 0x0000100816109981 */ /* 0x000f28000c1e1b00 */
[----:B------:R-:W5:Y:S01]  /*08e0*/  @!P2 LDG.E.64 R20, desc[UR8][R22.64+0x18] ;  /* 0x000018081614a981 */ /* 0x000f62000c1e1b00 */
[----:B--2---:R-:W-:-:S02]  /*08f0*/  DFMA R18, R14, R4, R18 ;  /* 0x000000040e12722b */ /* 0x004fc40000000012 */
[C---:B---3--:R-:W-:Y:S02]  /*0900*/  @!P0 DFMA R10, R14.reuse, R12, R10 ;  /* 0x0000000c0e0a822b */ /* 0x048fe4000000000a */
[C---:B----4-:R-:W-:Y:S02]  /*0910*/  @!P1 DFMA R8, R14.reuse, R16, R8 ;  /* 0x000000100e08922b */ /* 0x050fe40000000008 */
[----:B-----5:R-:W-:-:S11]  /*0920*/  @!P2 DFMA R6, R14, R20, R6 ;  /* 0x000000140e06a22b */ /* 0x020fd60000000006 */
.L_x_0:
[----:B------:R-:W0:Y:S01]  /*0930*/  LDC.64 R4, c[0x0][0x3a0] ;  /* 0x0000e800ff047b82 */ /* 0x000e220000000a00 */
[C---:B------:R-:W-:Y:S01]  /*0940*/  IADD3 R13, PT, PT, R2.reuse, 0x1, RZ ;  /* 0x00000001020d7810 */ /* 0x040fe20007ffe0ff */
[C---:B------:R-:W-:Y:S02]  /*0950*/  VIADD R15, R2.reuse, 0x2 ;  /* 0x00000002020f7836 */ /* 0x040fe40000000000 */
[-C--:B------:R-:W-:Y:S01]  /*0960*/  IMAD R3, R3, R0.reuse, R2 ;  /* 0x0000000003037224 */ /* 0x080fe200078e0202 */
[-C--:B------:R-:W-:Y:S02]  /*0970*/  ISETP.GE.AND P0, PT, R13, R0.reuse, PT ;  /* 0x000000000d00720c */ /* 0x080fe40003f06270 */
[----:B------:R-:W-:Y:S02]  /*0980*/  IADD3 R13, PT, PT, R2, 0x3, RZ ;  /* 0x00000003020d7810 */ /* 0x000fe40007ffe0ff */
[-C--:B------:R-:W-:Y:S02]  /*0990*/  ISETP.GE.AND P1, PT, R15, R0.reuse, PT ;  /* 0x000000000f00720c */ /* 0x080fe40003f26270 */
[----:B------:R-:W-:Y:S01]  /*09a0*/  ISETP.GE.AND P2, PT, R13, R0, PT ;  /* 0x000000000d00720c */ /* 0x000fe20003f46270 */
[----:B0-----:R-:W-:-:S05]  /*09b0*/  IMAD.WIDE R2, R3, 0x8, R4 ;  /* 0x0000000803027825 */ /* 0x001fca00078e0204 */
[----:B------:R0:W-:Y:S04]  /*09c0*/  STG.E.64 desc[UR8][R2.64], R18 ;  /* 0x0000001202007986 */ /* 0x0001e8000c101b08 */
[----:B------:R0:W-:Y:S04]  /*09d0*/  @!P0 STG.E.64 desc[UR8][R2.64+0x8], R10 ;  /* 0x0000080a02008986 */ /* 0x0001e8000c101b08 */
[----:B------:R0:W-:Y:S01]  /*09e0*/  @!P1 STG.E.64 desc[UR8][R2.64+0x10], R8 ;  /* 0x0000100802009986 */ /* 0x0001e2000c101b08 */
[----:B------:R-:W-:Y:S05]  /*09f0*/  @P2 EXIT ;  /* 0x000000000000294d */ /* 0x000fea0003800000 */
[----:B------:R-:W-:Y:S01]  /*0a00*/  STG.E.64 desc[UR8][R2.64+0x18], R6 ;  /* 0x0000180602007986 */ /* 0x000fe2000c101b08 */
[----:B------:R-:W-:Y:S05]  /*0a10*/  EXIT ;  /* 0x000000000000794d */ /* 0x000fea0003800000 */
.L_x_4:
[----:B------:R-:W-:-:S00]  /*0a20*/  BRA `(.L_x_4) ;  /* 0xfffffffc00fc7947 */ /* 0x000fc0000383ffff */
[----:B------:R-:W-:-:S00]  /*0a30*/  NOP ;  /* 0x0000000000007918 */ /* 0x000fc00000000000 */
        /* <DEDUP_REMOVED lines=12> */
.L_x_5:


//--------------------- .nv.shared.reserved.0     --------------------------
	.section	.nv.shared.reserved.0,"aw",@nobits
	.weak		__nv_reservedSMEM_offset_0_alias
	.size		__nv_reservedSMEM_offset_0_alias, 0, 64
	.other		__nv_reservedSMEM_offset_0_alias,@"STO_CUDA_RESERVED_SHARED STV_DEFAULT"
__nv_reservedSMEM_offset_0_alias:
	.zero		0
	.zero		64


//--------------------- .nv.constant0._Z7kernel4iiiPdS_S_ --------------------------
	.section	.nv.constant0._Z7kernel4iiiPdS_S_,"a",@progbits
	.sectionflags	@""
	.align	4
.nv.constant0._Z7kernel4iiiPdS_S_:
	.zero		936


//--------------------- SYMBOLS --------------------------

	.type		.nv.reservedSmem.offset0,@object
	.size		.nv.reservedSmem.offset0,0x4
